//
// Generated by NVIDIA NVVM Compiler
//
// Compiler Build ID: CL-36424714
// Cuda compilation tools, release 13.0, V13.0.88
// Based on NVVM 20.0.0
//

.version 9.0
.target sm_100
.address_size 64

	// .globl	_Z14convolve2d_gpuPKjPKfPfii

.visible .entry _Z14convolve2d_gpuPKjPKfPfii(
	.param .u64 .ptr .align 1 _Z14convolve2d_gpuPKjPKfPfii_param_0,
	.param .u64 .ptr .align 1 _Z14convolve2d_gpuPKjPKfPfii_param_1,
	.param .u64 .ptr .align 1 _Z14convolve2d_gpuPKjPKfPfii_param_2,
	.param .u32 _Z14convolve2d_gpuPKjPKfPfii_param_3,
	.param .u32 _Z14convolve2d_gpuPKjPKfPfii_param_4
)
{
	.reg .pred 	%p<89>;
	.reg .b32 	%r<109>;
	.reg .b32 	%f<99>;
	.reg .b64 	%rd<47>;

	ld.param.u64 	%rd7, [_Z14convolve2d_gpuPKjPKfPfii_param_0];
	ld.param.u64 	%rd8, [_Z14convolve2d_gpuPKjPKfPfii_param_1];
	ld.param.u64 	%rd6, [_Z14convolve2d_gpuPKjPKfPfii_param_2];
	ld.param.u32 	%r43, [_Z14convolve2d_gpuPKjPKfPfii_param_3];
	ld.param.u32 	%r42, [_Z14convolve2d_gpuPKjPKfPfii_param_4];
	cvta.to.global.u64 	%rd1, %rd8;
	cvta.to.global.u64 	%rd2, %rd7;
	mov.u32 	%r44, %ctaid.x;
	mov.u32 	%r45, %ntid.x;
	mov.u32 	%r46, %tid.x;
	mad.lo.s32 	%r1, %r44, %r45, %r46;
	mov.u32 	%r47, %ctaid.y;
	mov.u32 	%r48, %ntid.y;
	mov.u32 	%r49, %tid.y;
	mad.lo.s32 	%r50, %r47, %r48, %r49;
	max.s32 	%r51, %r1, %r50;
	setp.ge.s32 	%p2, %r51, %r43;
	@%p2 bra 	$L__BB0_46;
	shr.u32 	%r52, %r42, 31;
	add.s32 	%r53, %r42, %r52;
	shr.s32 	%r3, %r53, 1;
	neg.s32 	%r4, %r3;
	setp.lt.s32 	%p3, %r42, -1;
	mov.f32 	%f97, 0f00000000;
	@%p3 bra 	$L__BB0_45;
	abs.s32 	%r5, %r3;
	add.s32 	%r6, %r3, %r5;
	add.s32 	%r54, %r6, 1;
	and.b32  	%r7, %r54, 7;
	and.b32  	%r8, %r54, 3;
	and.b32  	%r55, %r54, -8;
	neg.s32 	%r9, %r55;
	mov.f32 	%f97, 0f00000000;
	mov.u32 	%r100, %r4;
$L__BB0_3:
	mov.u32 	%r10, %r100;
	setp.lt.u32 	%p4, %r6, 7;
	add.s32 	%r56, %r10, %r50;
	setp.gt.s32 	%p5, %r56, -1;
	setp.lt.s32 	%p6, %r56, %r43;
	and.pred  	%p1, %p5, %p6;
	add.s32 	%r57, %r10, %r3;
	mul.lo.s32 	%r11, %r56, %r43;
	mul.lo.s32 	%r101, %r57, %r42;
	add.s32 	%r13, %r101, %r3;
	mov.u32 	%r107, %r4;
	@%p4 bra 	$L__BB0_23;
	sub.s32 	%r105, 3, %r3;
	sub.s32 	%r103, %r1, %r3;
	add.s32 	%r102, %r103, %r11;
	mov.u32 	%r104, %r9;
$L__BB0_5:
	.pragma "nounroll";
	setp.gt.s32 	%p7, %r103, -1;
	setp.lt.s32 	%p8, %r103, %r43;
	and.pred  	%p9, %p7, %p8;
	and.pred  	%p10, %p9, %p1;
	mul.wide.s32 	%rd9, %r101, 4;
	add.s64 	%rd3, %rd1, %rd9;
	not.pred 	%p11, %p10;
	@%p11 bra 	$L__BB0_7;
	mul.wide.u32 	%rd10, %r102, 4;
	add.s64 	%rd11, %rd2, %rd10;
	ld.global.u32 	%r58, [%rd11];
	cvt.rn.f32.u32 	%f43, %r58;
	ld.global.f32 	%f44, [%rd3];
	fma.rn.f32 	%f97, %f44, %f43, %f97;
$L__BB0_7:
	add.s32 	%r59, %r103, 1;
	setp.gt.s32 	%p12, %r59, -1;
	setp.lt.s32 	%p13, %r59, %r43;
	and.pred  	%p14, %p12, %p13;
	and.pred  	%p15, %p14, %p1;
	not.pred 	%p16, %p15;
	@%p16 bra 	$L__BB0_9;
	add.s32 	%r60, %r102, 1;
	mul.wide.u32 	%rd12, %r60, 4;
	add.s64 	%rd13, %rd2, %rd12;
	ld.global.u32 	%r61, [%rd13];
	cvt.rn.f32.u32 	%f45, %r61;
	ld.global.f32 	%f46, [%rd3+4];
	fma.rn.f32 	%f97, %f46, %f45, %f97;
$L__BB0_9:
	add.s32 	%r62, %r103, 2;
	setp.gt.s32 	%p17, %r62, -1;
	setp.lt.s32 	%p18, %r62, %r43;
	and.pred  	%p19, %p17, %p18;
	and.pred  	%p20, %p19, %p1;
	not.pred 	%p21, %p20;
	@%p21 bra 	$L__BB0_11;
	add.s32 	%r63, %r102, 2;
	mul.wide.u32 	%rd14, %r63, 4;
	add.s64 	%rd15, %rd2, %rd14;
	ld.global.u32 	%r64, [%rd15];
	cvt.rn.f32.u32 	%f47, %r64;
	ld.global.f32 	%f48, [%rd3+8];
	fma.rn.f32 	%f97, %f48, %f47, %f97;
$L__BB0_11:
	add.s32 	%r65, %r103, 3;
	setp.gt.s32 	%p22, %r65, -1;
	setp.lt.s32 	%p23, %r65, %r43;
	and.pred  	%p24, %p22, %p23;
	and.pred  	%p25, %p24, %p1;
	not.pred 	%p26, %p25;
	@%p26 bra 	$L__BB0_13;
	add.s32 	%r66, %r102, 3;
	mul.wide.u32 	%rd16, %r66, 4;
	add.s64 	%rd17, %rd2, %rd16;
	ld.global.u32 	%r67, [%rd17];
	cvt.rn.f32.u32 	%f49, %r67;
	ld.global.f32 	%f50, [%rd3+12];
	fma.rn.f32 	%f97, %f50, %f49, %f97;
$L__BB0_13:
	add.s32 	%r68, %r103, 4;
	setp.gt.s32 	%p27, %r68, -1;
	setp.lt.s32 	%p28, %r68, %r43;
	and.pred  	%p29, %p27, %p28;
	and.pred  	%p30, %p29, %p1;
	not.pred 	%p31, %p30;
	@%p31 bra 	$L__BB0_15;
	add.s32 	%r69, %r102, 4;
	mul.wide.u32 	%rd18, %r69, 4;
	add.s64 	%rd19, %rd2, %rd18;
	ld.global.u32 	%r70, [%rd19];
	cvt.rn.f32.u32 	%f51, %r70;
	ld.global.f32 	%f52, [%rd3+16];
	fma.rn.f32 	%f97, %f52, %f51, %f97;
$L__BB0_15:
	add.s32 	%r71, %r103, 5;
	setp.gt.s32 	%p32, %r71, -1;
	setp.lt.s32 	%p33, %r71, %r43;
	and.pred  	%p34, %p32, %p33;
	and.pred  	%p35, %p34, %p1;
	not.pred 	%p36, %p35;
	@%p36 bra 	$L__BB0_17;
	add.s32 	%r72, %r102, 5;
	mul.wide.u32 	%rd20, %r72, 4;
	add.s64 	%rd21, %rd2, %rd20;
	ld.global.u32 	%r73, [%rd21];
	cvt.rn.f32.u32 	%f53, %r73;
	ld.global.f32 	%f54, [%rd3+20];
	fma.rn.f32 	%f97, %f54, %f53, %f97;
$L__BB0_17:
	add.s32 	%r74, %r103, 6;
	setp.gt.s32 	%p37, %r74, -1;
	setp.lt.s32 	%p38, %r74, %r43;
	and.pred  	%p39, %p37, %p38;
	and.pred  	%p40, %p39, %p1;
	not.pred 	%p41, %p40;
	@%p41 bra 	$L__BB0_19;
	add.s32 	%r75, %r102, 6;
	mul.wide.u32 	%rd22, %r75, 4;
	add.s64 	%rd23, %rd2, %rd22;
	ld.global.u32 	%r76, [%rd23];
	cvt.rn.f32.u32 	%f55, %r76;
	ld.global.f32 	%f56, [%rd3+24];
	fma.rn.f32 	%f97, %f56, %f55, %f97;
$L__BB0_19:
	add.s32 	%r77, %r103, 7;
	setp.gt.s32 	%p42, %r77, -1;
	setp.lt.s32 	%p43, %r77, %r43;
	and.pred  	%p44, %p42, %p43;
	and.pred  	%p45, %p44, %p1;
	not.pred 	%p46, %p45;
	@%p46 bra 	$L__BB0_21;
	add.s32 	%r78, %r102, 7;
	mul.wide.u32 	%rd24, %r78, 4;
	add.s64 	%rd25, %rd2, %rd24;
	ld.global.u32 	%r79, [%rd25];
	cvt.rn.f32.u32 	%f57, %r79;
	ld.global.f32 	%f58, [%rd3+28];
	fma.rn.f32 	%f97, %f58, %f57, %f97;
$L__BB0_21:
	add.s32 	%r105, %r105, 8;
	add.s32 	%r104, %r104, 8;
	add.s32 	%r103, %r103, 8;
	add.s32 	%r102, %r102, 8;
	add.s32 	%r101, %r101, 8;
	setp.ne.s32 	%p47, %r104, 0;
	@%p47 bra 	$L__BB0_5;
	add.s32 	%r107, %r105, -3;
$L__BB0_23:
	setp.eq.s32 	%p48, %r7, 0;
	@%p48 bra 	$L__BB0_44;
	add.s32 	%r80, %r7, -1;
	setp.lt.u32 	%p49, %r80, 3;
	@%p49 bra 	$L__BB0_34;
	add.s32 	%r29, %r107, %r1;
	setp.gt.s32 	%p50, %r29, -1;
	setp.lt.s32 	%p51, %r29, %r43;
	and.pred  	%p52, %p50, %p51;
	and.pred  	%p53, %p52, %p1;
	add.s32 	%r81, %r13, %r107;
	mul.wide.s32 	%rd26, %r81, 4;
	add.s64 	%rd4, %rd1, %rd26;
	not.pred 	%p54, %p53;
	@%p54 bra 	$L__BB0_27;
	add.s32 	%r82, %r29, %r11;
	mul.wide.u32 	%rd27, %r82, 4;
	add.s64 	%rd28, %rd2, %rd27;
	ld.global.u32 	%r83, [%rd28];
	cvt.rn.f32.u32 	%f60, %r83;
	ld.global.f32 	%f61, [%rd4];
	fma.rn.f32 	%f97, %f61, %f60, %f97;
$L__BB0_27:
	add.s32 	%r30, %r29, 1;
	setp.gt.s32 	%p55, %r30, -1;
	setp.lt.s32 	%p56, %r30, %r43;
	and.pred  	%p57, %p55, %p56;
	and.pred  	%p58, %p57, %p1;
	not.pred 	%p59, %p58;
	@%p59 bra 	$L__BB0_29;
	add.s32 	%r84, %r30, %r11;
	mul.wide.u32 	%rd29, %r84, 4;
	add.s64 	%rd30, %rd2, %rd29;
	ld.global.u32 	%r85, [%rd30];
	cvt.rn.f32.u32 	%f62, %r85;
	ld.global.f32 	%f63, [%rd4+4];
	fma.rn.f32 	%f97, %f63, %f62, %f97;
$L__BB0_29:
	add.s32 	%r31, %r29, 2;
	setp.gt.s32 	%p60, %r31, -1;
	setp.lt.s32 	%p61, %r31, %r43;
	and.pred  	%p62, %p60, %p61;
	and.pred  	%p63, %p62, %p1;
	not.pred 	%p64, %p63;
	@%p64 bra 	$L__BB0_31;
	add.s32 	%r86, %r31, %r11;
	mul.wide.u32 	%rd31, %r86, 4;
	add.s64 	%rd32, %rd2, %rd31;
	ld.global.u32 	%r87, [%rd32];
	cvt.rn.f32.u32 	%f64, %r87;
	ld.global.f32 	%f65, [%rd4+8];
	fma.rn.f32 	%f97, %f65, %f64, %f97;
$L__BB0_31:
	add.s32 	%r32, %r29, 3;
	setp.gt.s32 	%p65, %r32, -1;
	setp.lt.s32 	%p66, %r32, %r43;
	and.pred  	%p67, %p65, %p66;
	and.pred  	%p68, %p67, %p1;
	not.pred 	%p69, %p68;
	@%p69 bra 	$L__BB0_33;
	add.s32 	%r88, %r32, %r11;
	mul.wide.u32 	%rd33, %r88, 4;
	add.s64 	%rd34, %rd2, %rd33;
	ld.global.u32 	%r89, [%rd34];
	cvt.rn.f32.u32 	%f66, %r89;
	ld.global.f32 	%f67, [%rd4+12];
	fma.rn.f32 	%f97, %f67, %f66, %f97;
$L__BB0_33:
	add.s32 	%r107, %r107, 4;
$L__BB0_34:
	setp.eq.s32 	%p70, %r8, 0;
	@%p70 bra 	$L__BB0_44;
	setp.eq.s32 	%p71, %r8, 1;
	@%p71 bra 	$L__BB0_41;
	add.s32 	%r35, %r107, %r1;
	setp.gt.s32 	%p72, %r35, -1;
	setp.lt.s32 	%p73, %r35, %r43;
	and.pred  	%p74, %p72, %p73;
	and.pred  	%p75, %p74, %p1;
	add.s32 	%r90, %r13, %r107;
	mul.wide.s32 	%rd35, %r90, 4;
	add.s64 	%rd5, %rd1, %rd35;
	not.pred 	%p76, %p75;
	@%p76 bra 	$L__BB0_38;
	add.s32 	%r91, %r35, %r11;
	mul.wide.u32 	%rd36, %r91, 4;
	add.s64 	%rd37, %rd2, %rd36;
	ld.global.u32 	%r92, [%rd37];
	cvt.rn.f32.u32 	%f69, %r92;
	ld.global.f32 	%f70, [%rd5];
	fma.rn.f32 	%f97, %f70, %f69, %f97;
$L__BB0_38:
	add.s32 	%r36, %r35, 1;
	setp.gt.s32 	%p77, %r36, -1;
	setp.lt.s32 	%p78, %r36, %r43;
	and.pred  	%p79, %p77, %p78;
	and.pred  	%p80, %p79, %p1;
	not.pred 	%p81, %p80;
	@%p81 bra 	$L__BB0_40;
	add.s32 	%r93, %r36, %r11;
	mul.wide.u32 	%rd38, %r93, 4;
	add.s64 	%rd39, %rd2, %rd38;
	ld.global.u32 	%r94, [%rd39];
	cvt.rn.f32.u32 	%f71, %r94;
	ld.global.f32 	%f72, [%rd5+4];
	fma.rn.f32 	%f97, %f72, %f71, %f97;
$L__BB0_40:
	add.s32 	%r107, %r107, 2;
$L__BB0_41:
	and.b32  	%r95, %r6, 1;
	setp.eq.b32 	%p82, %r95, 1;
	@%p82 bra 	$L__BB0_44;
	add.s32 	%r39, %r107, %r1;
	setp.gt.s32 	%p83, %r39, -1;
	setp.lt.s32 	%p84, %r39, %r43;
	and.pred  	%p85, %p83, %p84;
	and.pred  	%p86, %p85, %p1;
	not.pred 	%p87, %p86;
	@%p87 bra 	$L__BB0_44;
	add.s32 	%r96, %r39, %r11;
	mul.wide.u32 	%rd40, %r96, 4;
	add.s64 	%rd41, %rd2, %rd40;
	ld.global.u32 	%r97, [%rd41];
	cvt.rn.f32.u32 	%f73, %r97;
	add.s32 	%r98, %r13, %r107;
	mul.wide.s32 	%rd42, %r98, 4;
	add.s64 	%rd43, %rd1, %rd42;
	ld.global.f32 	%f74, [%rd43];
	fma.rn.f32 	%f97, %f74, %f73, %f97;
$L__BB0_44:
	add.s32 	%r100, %r10, 1;
	setp.ne.s32 	%p88, %r10, %r5;
	@%p88 bra 	$L__BB0_3;
$L__BB0_45:
	mad.lo.s32 	%r99, %r43, %r50, %r1;
	cvta.to.global.u64 	%rd44, %rd6;
	mul.wide.s32 	%rd45, %r99, 4;
	add.s64 	%rd46, %rd44, %rd45;
	st.global.f32 	[%rd46], %f97;
$L__BB0_46:
	ret;

}


// ===== COMPILED SASS (sm_100) =====

	.target	sm_100

	.elftype	@"ET_EXEC"


//--------------------- .note.nv.tkinfo           --------------------------
	.section	.note.nv.tkinfo,"",@"SHT_NOTE"
	.sectionflags	@"SHF_NOTE_NV_TKINFO"
	.tkinfo
        /*0018*/ 	.word	0x00000002
        /*0030*/ 	.string	""
        /*0030*/ 	.string	"ptxas"
        /*0030*/ 	.string	"Cuda compilation tools, release 13.0, V13.0.88"
        /*0030*/ 	.string	"Build cuda_13.0.r13.0/compiler.36424714_0"
        /*0030*/ 	.string	"-arch sm_100 -m 64 "



//--------------------- .note.nv.cuinfo           --------------------------
	.section	.note.nv.cuinfo,"",@"SHT_NOTE"
	.sectionflags	@"SHF_NOTE_NV_CUINFO"
        /*0018*/ 	.short	0x0002
        /*001a*/ 	.short	0x0064
        /*001c*/ 	.short	0x0082
	.zero		2


//--------------------- .nv.info                  --------------------------
	.section	.nv.info,"",@"SHT_CUDA_INFO"
	.align	4


	//----- nvinfo : EIATTR_REGCOUNT
	.align		4
        /*0000*/ 	.byte	0x04, 0x2f
        /*0002*/ 	.short	(.L_1 - .L_0)
	.align		4
.L_0:
        /*0004*/ 	.word	index@(_Z14convolve2d_gpuPKjPKfPfii)
        /*0008*/ 	.word	0x00000020


	//----- nvinfo : EIATTR_FRAME_SIZE
	.align		4
.L_1:
        /*000c*/ 	.byte	0x04, 0x11
        /*000e*/ 	.short	(.L_3 - .L_2)
	.align		4
.L_2:
        /*0010*/ 	.word	index@(_Z14convolve2d_gpuPKjPKfPfii)
        /*0014*/ 	.word	0x00000000


	//----- nvinfo : EIATTR_MIN_STACK_SIZE
	.align		4
.L_3:
        /*0018*/ 	.byte	0x04, 0x12
        /*001a*/ 	.short	(.L_5 - .L_4)
	.align		4
.L_4:
        /*001c*/ 	.word	index@(_Z14convolve2d_gpuPKjPKfPfii)
        /*0020*/ 	.word	0x00000000
.L_5:


//--------------------- .nv.compat                --------------------------
	.section	.nv.compat,"",@"SHT_CUDA_COMPAT_INFO"
	.align	4
        /*0000*/ 	.byte	0x02, 0x09, 0x00, 0x00, 0x02, 0x02, 0x01, 0x00, 0x02, 0x05, 0x05, 0x00, 0x03, 0x07, 0x01, 0x01
        /*0010*/ 	.byte	0x02, 0x03, 0x00, 0x00, 0x02, 0x06, 0x01, 0x00, 0x04, 0x0b, 0x08, 0x00, 0x09, 0x00, 0x00, 0x00
        /*0020*/ 	.byte	0x00, 0x00, 0x00, 0x00


//--------------------- .nv.info._Z14convolve2d_gpuPKjPKfPfii --------------------------
	.section	.nv.info._Z14convolve2d_gpuPKjPKfPfii,"",@"SHT_CUDA_INFO"
	.sectionflags	@""
	.align	4


	//----- nvinfo : EIATTR_CUDA_API_VERSION
	.align		4
        /*0000*/ 	.byte	0x04, 0x37
        /*0002*/ 	.short	(.L_7 - .L_6)
.L_6:
        /*0004*/ 	.word	0x00000082


	//----- nvinfo : EIATTR_KPARAM_INFO
	.align		4
.L_7:
        /*0008*/ 	.byte	0x04, 0x17
        /*000a*/ 	.short	(.L_9 - .L_8)
.L_8:
        /*000c*/ 	.word	0x00000000
        /*0010*/ 	.short	0x0004
        /*0012*/ 	.short	0x001c
        /*0014*/ 	.byte	0x00, 0xf0, 0x11, 0x00


	//----- nvinfo : EIATTR_KPARAM_INFO
	.align		4
.L_9:
        /*0018*/ 	.byte	0x04, 0x17
        /*001a*/ 	.short	(.L_11 - .L_10)
.L_10:
        /*001c*/ 	.word	0x00000000
        /*0020*/ 	.short	0x0003
        /*0022*/ 	.short	0x0018
        /*0024*/ 	.byte	0x00, 0xf0, 0x11, 0x00


	//----- nvinfo : EIATTR_KPARAM_INFO
	.align		4
.L_11:
        /*0028*/ 	.byte	0x04, 0x17
        /*002a*/ 	.short	(.L_13 - .L_12)
.L_12:
        /*002c*/ 	.word	0x00000000
        /*0030*/ 	.short	0x0002
        /*0032*/ 	.short	0x0010
        /*0034*/ 	.byte	0x00, 0xf5, 0x21, 0x00


	//----- nvinfo : EIATTR_KPARAM_INFO
	.align		4
.L_13:
        /*0038*/ 	.byte	0x04, 0x17
        /*003a*/ 	.short	(.L_15 - .L_14)
.L_14:
        /*003c*/ 	.word	0x00000000
        /*0040*/ 	.short	0x0001
        /*0042*/ 	.short	0x0008
        /*0044*/ 	.byte	0x00, 0xf5, 0x21, 0x00


	//----- nvinfo : EIATTR_KPARAM_INFO
	.align		4
.L_15:
        /*0048*/ 	.byte	0x04, 0x17
        /*004a*/ 	.short	(.L_17 - .L_16)
.L_16:
        /*004c*/ 	.word	0x00000000
        /*0050*/ 	.short	0x0000
        /*0052*/ 	.short	0x0000
        /*0054*/ 	.byte	0x00, 0xf5, 0x21, 0x00


	//----- nvinfo : EIATTR_SPARSE_MMA_MASK
	.align		4
.L_17:
        /*0058*/ 	.byte	0x03, 0x50
        /*005a*/ 	.short	0x0000


	//----- nvinfo : EIATTR_MAXREG_COUNT
	.align		4
        /*005c*/ 	.byte	0x03, 0x1b
        /*005e*/ 	.short	0x00ff


	//----- nvinfo : EIATTR_MERCURY_ISA_VERSION
	.align		4
        /*0060*/ 	.byte	0x03, 0x5f
        /*0062*/ 	.short	0x0101


	//----- nvinfo : EIATTR_VRC_CTA_INIT_COUNT
	.align		4
        /*0064*/ 	.byte	0x02, 0x4a
	.zero		1
	.zero		1


	//----- nvinfo : EIATTR_EXIT_INSTR_OFFSETS
	.align		4
        /*0068*/ 	.byte	0x04, 0x1c
        /*006a*/ 	.short	(.L_19 - .L_18)


	//   ....[0]....
.L_18:
        /*006c*/ 	.word	0x000000c0


	//   ....[1]....
        /*0070*/ 	.word	0x00000fd0


	//----- nvinfo : EIATTR_CRS_STACK_SIZE
	.align		4
.L_19:
        /*0074*/ 	.byte	0x04, 0x1e
        /*0076*/ 	.short	(.L_21 - .L_20)
.L_20:
        /*0078*/ 	.word	0x00000000


	//----- nvinfo : EIATTR_CBANK_PARAM_SIZE
	.align		4
.L_21:
        /*007c*/ 	.byte	0x03, 0x19
        /*007e*/ 	.short	0x0020


	//----- nvinfo : EIATTR_PARAM_CBANK
	.align		4
        /*0080*/ 	.byte	0x04, 0x0a
        /*0082*/ 	.short	(.L_23 - .L_22)
	.align		4
.L_22:
        /*0084*/ 	.word	index@(.nv.constant0._Z14convolve2d_gpuPKjPKfPfii)
        /*0088*/ 	.short	0x0380
        /*008a*/ 	.short	0x0020


	//----- nvinfo : EIATTR_SW_WAR
	.align		4
.L_23:
        /*008c*/ 	.byte	0x04, 0x36
        /*008e*/ 	.short	(.L_25 - .L_24)
.L_24:
        /*0090*/ 	.word	0x00000008
.L_25:


//--------------------- .nv.callgraph             --------------------------
	.section	.nv.callgraph,"",@"SHT_CUDA_CALLGRAPH"
	.align	4
	.sectionentsize	8
	.align		4
        /*0000*/ 	.word	0x00000000
	.align		4
        /*0004*/ 	.word	0xffffffff
	.align		4
        /*0008*/ 	.word	0x00000000
	.align		4
        /*000c*/ 	.word	0xfffffffe
	.align		4
        /*0010*/ 	.word	0x00000000
	.align		4
        /*0014*/ 	.word	0xfffffffd
	.align		4
        /*0018*/ 	.word	0x00000000
	.align		4
        /*001c*/ 	.word	0xfffffffc


//--------------------- .text._Z14convolve2d_gpuPKjPKfPfii --------------------------
	.section	.text._Z14convolve2d_gpuPKjPKfPfii,"ax",@progbits
	.align	128
        .global         _Z14convolve2d_gpuPKjPKfPfii
        .type           _Z14convolve2d_gpuPKjPKfPfii,@function
        .size           _Z14convolve2d_gpuPKjPKfPfii,(.L_x_9 - _Z14convolve2d_gpuPKjPKfPfii)
        .other          _Z14convolve2d_gpuPKjPKfPfii,@"STO_CUDA_ENTRY STV_DEFAULT"
_Z14convolve2d_gpuPKjPKfPfii:
.text._Z14convolve2d_gpuPKjPKfPfii:
[----:B------:R-:W-:Y:S01]  /*0000*/  LDC R1, c[0x0][0x37c] ;  /* 0x0000df00ff017b82 */ /* 0x000fe20000000800 */
[----:B------:R-:W0:Y:S07]  /*0010*/  S2R R3, SR_TID.X ;  /* 0x0000000000037919 */ /* 0x000e2e0000002100 */
[----:B------:R-:W0:Y:S01]  /*0020*/  S2UR UR5, SR_CTAID.X ;  /* 0x00000000000579c3 */ /* 0x000e220000002500 */
[----:B------:R-:W1:Y:S01]  /*0030*/  LDCU UR4, c[0x0][0x398] ;  /* 0x00007300ff0477ac */ /* 0x000e620008000800 */
[----:B------:R-:W2:Y:S06]  /*0040*/  S2R R5, SR_TID.Y ;  /* 0x0000000000057919 */ /* 0x000eac0000002200 */
[----:B------:R-:W0:Y:S08]  /*0050*/  LDC R0, c[0x0][0x360] ;  /* 0x0000d800ff007b82 */ /* 0x000e300000000800 */
[----:B------:R-:W2:Y:S08]  /*0060*/  S2UR UR6, SR_CTAID.Y ;  /* 0x00000000000679c3 */ /* 0x000eb00000002600 */
[----:B------:R-:W2:Y:S01]  /*0070*/  LDC R2, c[0x0][0x364] ;  /* 0x0000d900ff027b82 */ /* 0x000ea20000000800 */
[----:B0-----:R-:W-:-:S02]  /*0080*/  IMAD R0, R0, UR5, R3 ;  /* 0x0000000500007c24 */ /* 0x001fc4000f8e0203 */
[----:B--2---:R-:W-:-:S05]  /*0090*/  IMAD R3, R2, UR6, R5 ;  /* 0x0000000602037c24 */ /* 0x004fca000f8e0205 */
[----:B------:R-:W-:-:S04]  /*00a0*/  VIMNMX R2, PT, PT, R0, R3, !PT ;  /* 0x0000000300027248 */ /* 0x000fc80007fe0100 */
[----:B-1----:R-:W-:-:S13]  /*00b0*/  ISETP.GE.AND P0, PT, R2, UR4, PT ;  /* 0x0000000402007c0c */ /* 0x002fda000bf06270 */
[----:B------:R-:W-:Y:S05]  /*00c0*/  @P0 EXIT ;  /* 0x000000000000094d */ /* 0x000fea0003800000 */
[----:B------:R-:W0:Y:S01]  /*00d0*/  LDC R5, c[0x0][0x39c] ;  /* 0x0000e700ff057b82 */ /* 0x000e220000000800 */
[----:B------:R-:W1:Y:S01]  /*00e0*/  LDCU.64 UR6, c[0x0][0x358] ;  /* 0x00006b00ff0677ac */ /* 0x000e620008000a00 */
[----:B------:R-:W-:Y:S01]  /*00f0*/  IMAD.MOV.U32 R2, RZ, RZ, RZ ;  /* 0x000000ffff027224 */ /* 0x000fe200078e00ff */
[C---:B0-----:R-:W-:Y:S02]  /*0100*/  ISETP.GE.AND P0, PT, R5.reuse, -0x1, PT ;  /* 0xffffffff0500780c */ /* 0x041fe40003f06270 */
[----:B------:R-:W-:-:S11]  /*0110*/  LEA.HI R5, R5, R5, RZ, 0x1 ;  /* 0x0000000505057211 */ /* 0x000fd600078f08ff */
[----:B-1----:R-:W-:Y:S05]  /*0120*/  @!P0 BRA `(.L_x_0) ;  /* 0x0000000c00988947 */ /* 0x002fea0003800000 */
[----:B------:R-:W-:Y:S01]  /*0130*/  SHF.R.S32.HI R5, RZ, 0x1, R5 ;  /* 0x00000001ff057819 */ /* 0x000fe20000011405 */
[----:B------:R-:W-:-:S03]  /*0140*/  IMAD.MOV.U32 R2, RZ, RZ, RZ ;  /* 0x000000ffff027224 */ /* 0x000fc600078e00ff */
[----:B------:R-:W-:Y:S01]  /*0150*/  IABS R4, R5 ;  /* 0x0000000500047213 */ /* 0x000fe20000000000 */
[----:B------:R-:W-:-:S04]  /*0160*/  IMAD.MOV R6, RZ, RZ, -R5 ;  /* 0x000000ffff067224 */ /* 0x000fc800078e0a05 */
[----:B------:R-:W-:Y:S02]  /*0170*/  IMAD.IADD R4, R5, 0x1, R4 ;  /* 0x0000000105047824 */ /* 0x000fe400078e0204 */
[----:B------:R-:W-:Y:S02]  /*0180*/  IMAD.MOV.U32 R8, RZ, RZ, R6 ;  /* 0x000000ffff087224 */ /* 0x000fe400078e0006 */
[----:B------:R-:W-:-:S05]  /*0190*/  VIADD R9, R4, 0x1 ;  /* 0x0000000104097836 */ /* 0x000fca0000000000 */
[C---:B------:R-:W-:Y:S02]  /*01a0*/  LOP3.LUT R10, R9.reuse, 0xfffffff8, RZ, 0xc0, !PT ;  /* 0xfffffff8090a7812 */ /* 0x040fe400078ec0ff */
[C---:B------:R-:W-:Y:S02]  /*01b0*/  LOP3.LUT R7, R9.reuse, 0x7, RZ, 0xc0, !PT ;  /* 0x0000000709077812 */ /* 0x040fe400078ec0ff */
[----:B------:R-:W-:Y:S02]  /*01c0*/  LOP3.LUT R9, R9, 0x3, RZ, 0xc0, !PT ;  /* 0x0000000309097812 */ /* 0x000fe400078ec0ff */
[----:B------:R-:W-:-:S07]  /*01d0*/  IADD3 R10, PT, PT, -R10, RZ, RZ ;  /* 0x000000ff0a0a7210 */ /* 0x000fce0007ffe1ff */
.L_x_7:
[----:B------:R-:W0:Y:S01]  /*01e0*/  LDCU.64 UR4, c[0x0][0x398] ;  /* 0x00007300ff0477ac */ /* 0x000e220008000a00 */
[----:B------:R-:W-:Y:S01]  /*01f0*/  ISETP.GE.U32.AND P1, PT, R4, 0x7, PT ;  /* 0x000000070400780c */ /* 0x000fe20003f26070 */
[--C-:B------:R-:W-:Y:S01]  /*0200*/  IMAD.IADD R11, R3, 0x1, R8.reuse ;  /* 0x00000001030b7824 */ /* 0x100fe200078e0208 */
[----:B------:R-:W-:Y:S01]  /*0210*/  IABS R13, R5 ;  /* 0x00000005000d7213 */ /* 0x000fe20000000000 */
[----:B------:R-:W-:Y:S02]  /*0220*/  IMAD.IADD R12, R5, 0x1, R8 ;  /* 0x00000001050c7824 */ /* 0x000fe400078e0208 */
[----:B------:R-:W-:Y:S01]  /*0230*/  IMAD.MOV.U32 R25, RZ, RZ, R6 ;  /* 0x000000ffff197224 */ /* 0x000fe200078e0006 */
[C---:B------:R-:W-:Y:S01]  /*0240*/  ISETP.NE.AND P4, PT, R8.reuse, R13, PT ;  /* 0x0000000d0800720c */ /* 0x040fe20003f85270 */
[----:B------:R-:W-:Y:S01]  /*0250*/  VIADD R8, R8, 0x1 ;  /* 0x0000000108087836 */ /* 0x000fe20000000000 */
[----:B0-----:R-:W-:Y:S01]  /*0260*/  ISETP.GE.AND P0, PT, R11, UR4, PT ;  /* 0x000000040b007c0c */ /* 0x001fe2000bf06270 */
[----:B------:R-:W-:-:S03]  /*0270*/  IMAD R23, R12, UR5, RZ ;  /* 0x000000050c177c24 */ /* 0x000fc6000f8e02ff */
[----:B------:R-:W-:Y:S01]  /*0280*/  ISETP.GT.AND P0, PT, R11, -0x1, !P0 ;  /* 0xffffffff0b00780c */ /* 0x000fe20004704270 */
[----:B------:R-:W-:Y:S01]  /*0290*/  IMAD.IADD R20, R5, 0x1, R23 ;  /* 0x0000000105147824 */ /* 0x000fe200078e0217 */
[----:B------:R-:W-:Y:S11]  /*02a0*/  @!P1 BRA `(.L_x_1) ;  /* 0x0000000400989947 */ /* 0x000ff60003800000 */
[----:B------:R-:W0:Y:S01]  /*02b0*/  LDC.64 R12, c[0x0][0x388] ;  /* 0x0000e200ff0c7b82 */ /* 0x000e220000000a00 */
[----:B------:R-:W-:Y:S01]  /*02c0*/  IADD3 R24, PT, PT, R0, -R5, RZ ;  /* 0x8000000500187210 */ /* 0x000fe20007ffe0ff */
[----:B------:R-:W-:Y:S01]  /*02d0*/  IMAD.MOV.U32 R22, RZ, RZ, R10 ;  /* 0x000000ffff167224 */ /* 0x000fe200078e000a */
[----:B------:R-:W-:Y:S01]  /*02e0*/  IADD3 R25, PT, PT, -R5, 0x3, RZ ;  /* 0x0000000305197810 */ /* 0x000fe20007ffe1ff */
[----:B------:R-:W1:Y:S02]  /*02f0*/  LDCU UR5, c[0x0][0x398] ;  /* 0x00007300ff0577ac */ /* 0x000e640008000800 */
[----:B------:R-:W-:-:S07]  /*0300*/  IMAD R21, R11, UR4, R24 ;  /* 0x000000040b157c24 */ /* 0x000fce000f8e0218 */
.L_x_2:
[----:B-1----:R-:W-:Y:S01]  /*0310*/  UMOV UR4, UR5 ;  /* 0x0000000500047c82 */ /* 0x002fe20008000000 */
[C---:B------:R-:W-:Y:S01]  /*0320*/  VIADD R14, R24.reuse, 0x1 ;  /* 0x00000001180e7836 */ /* 0x040fe20000000000 */
[----:B------:R-:W-:-:S04]  /*0330*/  ISETP.GE.AND P3, PT, R24, UR4, PT ;  /* 0x0000000418007c0c */ /* 0x000fc8000bf66270 */
[----:B------:R-:W-:Y:S02]  /*0340*/  ISETP.GT.AND P3, PT, R24, -0x1, !P3 ;  /* 0xffffffff1800780c */ /* 0x000fe40005f64270 */
[C---:B------:R-:W-:Y:S02]  /*0350*/  ISETP.GE.AND P5, PT, R14.reuse, UR4, PT ;  /* 0x000000040e007c0c */ /* 0x040fe4000bfa6270 */
[----:B------:R-:W-:Y:S02]  /*0360*/  PLOP3.LUT P3, PT, P3, P0, PT, 0x80, 0x8 ;  /* 0x000000000008781c */ /* 0x000fe40001f61070 */
[----:B------:R-:W-:-:S04]  /*0370*/  ISETP.GT.AND P5, PT, R14, -0x1, !P5 ;  /* 0xffffffff0e00780c */ /* 0x000fc80006fa4270 */
[----:B------:R-:W-:-:S07]  /*0380*/  PLOP3.LUT P5, PT, P5, P0, PT, 0x80, 0x8 ;  /* 0x000000000008781c */ /* 0x000fce0002fa1070 */
[----:B------:R-:W1:Y:S06]  /*0390*/  @P3 LDC.64 R18, c[0x0][0x380] ;  /* 0x0000e000ff123b82 */ /* 0x000e6c0000000a00 */
[C---:B------:R-:W-:Y:S02]  /*03a0*/  @P5 VIADD R15, R21.reuse, 0x1 ;  /* 0x00000001150f5836 */ /* 0x040fe40000000000 */
[----:B------:R-:W2:Y:S01]  /*03b0*/  @P5 LDC.64 R16, c[0x0][0x380] ;  /* 0x0000e000ff105b82 */ /* 0x000ea20000000a00 */
[----:B-1----:R-:W-:-:S06]  /*03c0*/  @P3 IMAD.WIDE.U32 R18, R21, 0x4, R18 ;  /* 0x0000000415123825 */ /* 0x002fcc00078e0012 */
[----:B------:R-:W3:Y:S01]  /*03d0*/  @P3 LDG.E R18, desc[UR6][R18.64] ;  /* 0x0000000612123981 */ /* 0x000ee2000c1e1900 */
[----:B--2---:R-:W-:-:S04]  /*03e0*/  @P5 IMAD.WIDE.U32 R16, R15, 0x4, R16 ;  /* 0x000000040f105825 */ /* 0x004fc800078e0010 */
[----:B0-----:R-:W-:Y:S02]  /*03f0*/  IMAD.WIDE R14, R23, 0x4, R12 ;  /* 0x00000004170e7825 */ /* 0x001fe400078e020c */
[----:B------:R3:W2:Y:S04]  /*0400*/  @P5 LDG.E R16, desc[UR6][R16.64] ;  /* 0x0000000610105981 */ /* 0x0006a8000c1e1900 */
[----:B------:R-:W4:Y:S04]  /*0410*/  @P3 LDG.E R26, desc[UR6][R14.64] ;  /* 0x000000060e1a3981 */ /* 0x000f28000c1e1900 */
[----:B------:R-:W5:Y:S01]  /*0420*/  @P5 LDG.E R27, desc[UR6][R14.64+0x4] ;  /* 0x000004060e1b5981 */ /* 0x000f62000c1e1900 */
[----:B------:R-:W-:-:S05]  /*0430*/  VIADD R28, R24, 0x2 ;  /* 0x00000002181c7836 */ /* 0x000fca0000000000 */
[----:B------:R-:W-:-:S04]  /*0440*/  ISETP.GE.AND P2, PT, R28, UR4, PT ;  /* 0x000000041c007c0c */ /* 0x000fc8000bf46270 */
[----:B------:R-:W-:Y:S01]  /*0450*/  ISETP.GT.AND P2, PT, R28, -0x1, !P2 ;  /* 0xffffffff1c00780c */ /* 0x000fe20005744270 */
[----:B------:R-:W-:-:S05]  /*0460*/  VIADD R28, R24, 0x3 ;  /* 0x00000003181c7836 */ /* 0x000fca0000000000 */
[C---:B------:R-:W-:Y:S02]  /*0470*/  ISETP.GE.AND P1, PT, R28.reuse, UR4, PT ;  /* 0x000000041c007c0c */ /* 0x040fe4000bf26270 */
[----:B------:R-:W-:Y:S02]  /*0480*/  PLOP3.LUT P2, PT, P2, P0, PT, 0x80, 0x8 ;  /* 0x000000000008781c */ /* 0x000fe40001741070 */
[----:B------:R-:W-:-:S04]  /*0490*/  ISETP.GT.AND P1, PT, R28, -0x1, !P1 ;  /* 0xffffffff1c00780c */ /* 0x000fc80004f24270 */
[----:B------:R-:W-:Y:S02]  /*04a0*/  PLOP3.LUT P1, PT, P1, P0, PT, 0x80, 0x8 ;  /* 0x000000000008781c */ /* 0x000fe40000f21070 */
[----:B---3--:R-:W-:-:S05]  /*04b0*/  @P3 I2FP.F32.U32 R17, R18 ;  /* 0x0000001200113245 */ /* 0x008fca0000201000 */
[----:B------:R-:W0:Y:S01]  /*04c0*/  @P2 LDC.64 R18, c[0x0][0x380] ;  /* 0x0000e000ff122b82 */ /* 0x000e220000000a00 */
[----:B----4-:R-:W-:Y:S01]  /*04d0*/  @P3 FFMA R2, R17, R26, R2 ;  /* 0x0000001a11023223 */ /* 0x010fe20000000002 */
[----:B--2---:R-:W-:Y:S01]  /*04e0*/  @P5 I2FP.F32.U32 R17, R16 ;  /* 0x0000001000115245 */ /* 0x004fe20000201000 */
[----:B------:R-:W2:Y:S04]  /*04f0*/  @P2 LDG.E R26, desc[UR6][R14.64+0x8] ;  /* 0x000008060e1a2981 */ /* 0x000ea8000c1e1900 */
[----:B-----5:R-:W-:Y:S02]  /*0500*/  @P5 FFMA R2, R17, R27, R2 ;  /* 0x0000001b11025223 */ /* 0x020fe40000000002 */
[----:B------:R-:W1:Y:S01]  /*0510*/  @P1 LDC.64 R16, c[0x0][0x380] ;  /* 0x0000e000ff101b82 */ /* 0x000e620000000a00 */
[----:B------:R-:W-:-:S05]  /*0520*/  @P2 IADD3 R27, PT, PT, R21, 0x2, RZ ;  /* 0x00000002151b2810 */ /* 0x000fca0007ffe0ff */
[----:B0-----:R-:W-:-:S04]  /*0530*/  @P2 IMAD.WIDE.U32 R18, R27, 0x4, R18 ;  /* 0x000000041b122825 */ /* 0x001fc800078e0012 */
[----:B------:R-:W-:Y:S02]  /*0540*/  @P1 VIADD R27, R21, 0x3 ;  /* 0x00000003151b1836 */ /* 0x000fe40000000000 */
[----:B------:R-:W3:Y:S02]  /*0550*/  @P2 LDG.E R18, desc[UR6][R18.64] ;  /* 0x0000000612122981 */ /* 0x000ee4000c1e1900 */
[----:B-1----:R-:W-:Y:S02]  /*0560*/  @P1 IMAD.WIDE.U32 R16, R27, 0x4, R16 ;  /* 0x000000041b101825 */ /* 0x002fe400078e0010 */
[----:B------:R-:W4:Y:S04]  /*0570*/  @P1 LDG.E R27, desc[UR6][R14.64+0xc] ;  /* 0x00000c060e1b1981 */ /* 0x000f28000c1e1900 */
[----:B------:R3:W5:Y:S01]  /*0580*/  @P1 LDG.E R16, desc[UR6][R16.64] ;  /* 0x0000000610101981 */ /* 0x000762000c1e1900 */
[----:B------:R-:W-:-:S05]  /*0590*/  VIADD R28, R24, 0x4 ;  /* 0x00000004181c7836 */ /* 0x000fca0000000000 */
[----:B------:R-:W-:-:S04]  /*05a0*/  ISETP.GE.AND P3, PT, R28, UR4, PT ;  /* 0x000000041c007c0c */ /* 0x000fc8000bf66270 */
[----:B------:R-:W-:Y:S01]  /*05b0*/  ISETP.GT.AND P3, PT, R28, -0x1, !P3 ;  /* 0xffffffff1c00780c */ /* 0x000fe20005f64270 */
[----:B------:R-:W-:-:S03]  /*05c0*/  VIADD R28, R24, 0x5 ;  /* 0x00000005181c7836 */ /* 0x000fc60000000000 */
[----:B------:R-:W-:Y:S02]  /*05d0*/  PLOP3.LUT P3, PT, P3, P0, PT, 0x80, 0x8 ;  /* 0x000000000008781c */ /* 0x000fe40001f61070 */
[----:B------:R-:W-:-:S04]  /*05e0*/  ISETP.GE.AND P5, PT, R28, UR4, PT ;  /* 0x000000041c007c0c */ /* 0x000fc8000bfa6270 */
[----:B------:R-:W-:-:S04]  /*05f0*/  ISETP.GT.AND P5, PT, R28, -0x1, !P5 ;  /* 0xffffffff1c00780c */ /* 0x000fc80006fa4270 */
[----:B------:R-:W-:Y:S02]  /*0600*/  PLOP3.LUT P5, PT, P5, P0, PT, 0x80, 0x8 ;  /* 0x000000000008781c */ /* 0x000fe40002fa1070 */
[----:B---3--:R-:W-:-:S05]  /*0610*/  @P2 I2FP.F32.U32 R17, R18 ;  /* 0x0000001200112245 */ /* 0x008fca0000201000 */
[----:B--2---:R-:W-:Y:S02]  /*0620*/  @P2 FFMA R2, R17, R26, R2 ;  /* 0x0000001a11022223 */ /* 0x004fe40000000002 */
[----:B------:R-:W2:Y:S01]  /*0630*/  @P3 LDG.E R26, desc[UR6][R14.64+0x10] ;  /* 0x000010060e1a3981 */ /* 0x000ea2000c1e1900 */
[----:B-----5:R-:W-:Y:S02]  /*0640*/  @P1 I2FP.F32.U32 R19, R16 ;  /* 0x0000001000131245 */ /* 0x020fe40000201000 */
[----:B------:R-:W0:Y:S03]  /*0650*/  @P3 LDC.64 R16, c[0x0][0x380] ;  /* 0x0000e000ff103b82 */ /* 0x000e260000000a00 */
[----:B----4-:R-:W-:Y:S01]  /*0660*/  @P1 FFMA R2, R19, R27, R2 ;  /* 0x0000001b13021223 */ /* 0x010fe20000000002 */
[----:B------:R-:W-:-:S04]  /*0670*/  @P3 VIADD R27, R21, 0x4 ;  /* 0x00000004151b3836 */ /* 0x000fc80000000000 */
[----:B------:R-:W1:Y:S01]  /*0680*/  @P5 LDC.64 R18, c[0x0][0x380] ;  /* 0x0000e000ff125b82 */ /* 0x000e620000000a00 */
[----:B0-----:R-:W-:-:S06]  /*0690*/  @P3 IMAD.WIDE.U32 R16, R27, 0x4, R16 ;  /* 0x000000041b103825 */ /* 0x001fcc00078e0010 */
[----:B------:R-:W3:Y:S01]  /*06a0*/  @P3 LDG.E R16, desc[UR6][R16.64] ;  /* 0x0000000610103981 */ /* 0x000ee2000c1e1900 */
[----:B------:R-:W-:-:S04]  /*06b0*/  @P5 VIADD R27, R21, 0x5 ;  /* 0x00000005151b5836 */ /* 0x000fc80000000000 */
[----:B-1----:R-:W-:Y:S02]  /*06c0*/  @P5 IMAD.WIDE.U32 R18, R27, 0x4, R18 ;  /* 0x000000041b125825 */ /* 0x002fe400078e0012 */
[----:B------:R-:W4:Y:S04]  /*06d0*/  @P5 LDG.E R27, desc[UR6][R14.64+0x14] ;  /* 0x000014060e1b5981 */ /* 0x000f28000c1e1900 */
[----:B------:R-:W5:Y:S01]  /*06e0*/  @P5 LDG.E R18, desc[UR6][R18.64] ;  /* 0x0000000612125981 */ /* 0x000f62000c1e1900 */
[----:B------:R-:W-:-:S04]  /*06f0*/  IADD3 R28, PT, PT, R24, 0x6, RZ ;  /* 0x00000006181c7810 */ /* 0x000fc80007ffe0ff */
[----:B------:R-:W-:-:S04]  /*0700*/  ISETP.GE.AND P1, PT, R28, UR4, PT ;  /* 0x000000041c007c0c */ /* 0x000fc8000bf26270 */
[----:B------:R-:W-:Y:S01]  /*0710*/  ISETP.GT.AND P1, PT, R28, -0x1, !P1 ;  /* 0xffffffff1c00780c */ /* 0x000fe20004f24270 */
[----:B------:R-:W-:-:S03]  /*0720*/  VIADD R28, R24, 0x7 ;  /* 0x00000007181c7836 */ /* 0x000fc60000000000 */
[----:B------:R-:W-:Y:S02]  /*0730*/  PLOP3.LUT P1, PT, P1, P0, PT, 0x80, 0x8 ;  /* 0x000000000008781c */ /* 0x000fe40000f21070 */
[----:B------:R-:W-:-:S04]  /*0740*/  ISETP.GE.AND P2, PT, R28, UR4, PT ;  /* 0x000000041c007c0c */ /* 0x000fc8000bf46270 */
[----:B------:R-:W-:-:S04]  /*0750*/  ISETP.GT.AND P2, PT, R28, -0x1, !P2 ;  /* 0xffffffff1c00780c */ /* 0x000fc80005744270 */
[----:B------:R-:W-:-:S13]  /*0760*/  PLOP3.LUT P2, PT, P2, P0, PT, 0x80, 0x8 ;  /* 0x000000000008781c */ /* 0x000fda0001741070 */
[----:B------:R-:W4:Y:S01]  /*0770*/  @P2 LDG.E R28, desc[UR6][R14.64+0x1c] ;  /* 0x00001c060e1c2981 */ /* 0x000f22000c1e1900 */
[----:B---3--:R-:W-:-:S05]  /*0780*/  @P3 I2FP.F32.U32 R17, R16 ;  /* 0x0000001000113245 */ /* 0x008fca0000201000 */
[----:B--2---:R-:W-:Y:S02]  /*0790*/  @P3 FFMA R2, R17, R26, R2 ;  /* 0x0000001a11023223 */ /* 0x004fe40000000002 */
[----:B------:R-:W0:Y:S01]  /*07a0*/  @P1 LDC.64 R16, c[0x0][0x380] ;  /* 0x0000e000ff101b82 */ /* 0x000e220000000a00 */
[----:B------:R-:W2:Y:S01]  /*07b0*/  @P1 LDG.E R26, desc[UR6][R14.64+0x18] ;  /* 0x000018060e1a1981 */ /* 0x000ea2000c1e1900 */
[----:B-----5:R-:W-:-:S05]  /*07c0*/  @P5 I2FP.F32.U32 R19, R18 ;  /* 0x0000001200135245 */ /* 0x020fca0000201000 */
[----:B----4-:R-:W-:Y:S02]  /*07d0*/  @P5 FFMA R2, R19, R27, R2 ;  /* 0x0000001b13025223 */ /* 0x010fe40000000002 */
[----:B------:R-:W1:Y:S01]  /*07e0*/  @P2 LDC.64 R18, c[0x0][0x380] ;  /* 0x0000e000ff122b82 */ /* 0x000e620000000a00 */
[----:B------:R-:W-:-:S04]  /*07f0*/  @P1 VIADD R27, R21, 0x6 ;  /* 0x00000006151b1836 */ /* 0x000fc80000000000 */
[----:B0-----:R-:W-:-:S06]  /*0800*/  @P1 IMAD.WIDE.U32 R16, R27, 0x4, R16 ;  /* 0x000000041b101825 */ /* 0x001fcc00078e0010 */
[----:B------:R-:W3:Y:S01]  /*0810*/  @P1 LDG.E R16, desc[UR6][R16.64] ;  /* 0x0000000610101981 */ /* 0x000ee2000c1e1900 */
[----:B------:R-:W-:-:S04]  /*0820*/  @P2 VIADD R27, R21, 0x7 ;  /* 0x00000007151b2836 */ /* 0x000fc80000000000 */
[----:B-1----:R-:W-:-:S06]  /*0830*/  @P2 IMAD.WIDE.U32 R18, R27, 0x4, R18 ;  /* 0x000000041b122825 */ /* 0x002fcc00078e0012 */
[----:B------:R-:W4:Y:S01]  /*0840*/  @P2 LDG.E R18, desc[UR6][R18.64] ;  /* 0x0000000612122981 */ /* 0x000f22000c1e1900 */
[----:B------:R-:W-:Y:S01]  /*0850*/  VIADD R22, R22, 0x8 ;  /* 0x0000000816167836 */ /* 0x000fe20000000000 */
[----:B------:R-:W-:Y:S01]  /*0860*/  IADD3 R23, PT, PT, R23, 0x8, RZ ;  /* 0x0000000817177810 */ /* 0x000fe20007ffe0ff */
[----:B------:R-:W-:Y:S02]  /*0870*/  VIADD R25, R25, 0x8 ;  /* 0x0000000819197836 */ /* 0x000fe40000000000 */
[----:B------:R-:W-:Y:S02]  /*0880*/  VIADD R24, R24, 0x8 ;  /* 0x0000000818187836 */ /* 0x000fe40000000000 */
[----:B------:R-:W-:Y:S01]  /*0890*/  VIADD R21, R21, 0x8 ;  /* 0x0000000815157836 */ /* 0x000fe20000000000 */
[----:B---3--:R-:W-:-:S05]  /*08a0*/  @P1 I2FP.F32.U32 R27, R16 ;  /* 0x00000010001b1245 */ /* 0x008fca0000201000 */
[----:B--2---:R-:W-:Y:S01]  /*08b0*/  @P1 FFMA R2, R27, R26, R2 ;  /* 0x0000001a1b021223 */ /* 0x004fe20000000002 */
[----:B------:R-:W-:Y:S02]  /*08c0*/  ISETP.NE.AND P1, PT, R22, RZ, PT ;  /* 0x000000ff1600720c */ /* 0x000fe40003f25270 */
[----:B----4-:R-:W-:-:S05]  /*08d0*/  @P2 I2FP.F32.U32 R29, R18 ;  /* 0x00000012001d2245 */ /* 0x010fca0000201000 */
[----:B------:R-:W-:-:S06]  /*08e0*/  @P2 FFMA R2, R29, R28, R2 ;  /* 0x0000001c1d022223 */ /* 0x000fcc0000000002 */
[----:B------:R-:W-:Y:S05]  /*08f0*/  @P1 BRA `(.L_x_2) ;  /* 0xfffffff800841947 */ /* 0x000fea000383ffff */
[----:B------:R-:W-:-:S07]  /*0900*/  VIADD R25, R25, 0xfffffffd ;  /* 0xfffffffd19197836 */ /* 0x000fce0000000000 */
.L_x_1:
[----:B------:R-:W-:-:S13]  /*0910*/  ISETP.NE.AND P1, PT, R7, RZ, PT ;  /* 0x000000ff0700720c */ /* 0x000fda0003f25270 */
[----:B------:R-:W-:Y:S05]  /*0920*/  @!P1 BRA `(.L_x_3) ;  /* 0x0000000400949947 */ /* 0x000fea0003800000 */
[----:B------:R-:W-:Y:S01]  /*0930*/  VIADD R12, R7, 0xffffffff ;  /* 0xffffffff070c7836 */ /* 0x000fe20000000000 */
[----:B------:R-:W-:-:S04]  /*0940*/  ISETP.NE.AND P6, PT, R9, RZ, PT ;  /* 0x000000ff0900720c */ /* 0x000fc80003fc5270 */
[----:B------:R-:W-:-:S13]  /*0950*/  ISETP.GE.U32.AND P1, PT, R12, 0x3, PT ;  /* 0x000000030c00780c */ /* 0x000fda0003f26070 */
[----:B------:R-:W-:Y:S05]  /*0960*/  @!P1 BRA `(.L_x_4) ;  /* 0x0000000000c09947 */ /* 0x000fea0003800000 */
[----:B------:R-:W-:Y:S01]  /*0970*/  IMAD.IADD R12, R0, 0x1, R25 ;  /* 0x00000001000c7824 */ /* 0x000fe200078e0219 */
[----:B------:R-:W0:Y:S03]  /*0980*/  LDC.64 R18, c[0x0][0x388] ;  /* 0x0000e200ff127b82 */ /* 0x000e260000000a00 */
[C---:B------:R-:W-:Y:S01]  /*0990*/  VIADD R26, R12.reuse, 0x2 ;  /* 0x000000020c1a7836 */ /* 0x040fe20000000000 */
[C---:B------:R-:W-:Y:S01]  /*09a0*/  ISETP.GE.AND P1, PT, R12.reuse, UR4, PT ;  /* 0x000000040c007c0c */ /* 0x040fe2000bf26270 */
[C---:B------:R-:W-:Y:S01]  /*09b0*/  VIADD R24, R12.reuse, 0x3 ;  /* 0x000000030c187836 */ /* 0x040fe20000000000 */
[C---:B------:R-:W-:Y:S02]  /*09c0*/  IADD3 R28, PT, PT, R12.reuse, 0x1, RZ ;  /* 0x000000010c1c7810 */ /* 0x040fe40007ffe0ff */
[----:B------:R-:W-:Y:S02]  /*09d0*/  ISETP.GT.AND P1, PT, R12, -0x1, !P1 ;  /* 0xffffffff0c00780c */ /* 0x000fe40004f24270 */
[----:B------:R-:W-:-:S02]  /*09e0*/  ISETP.GE.AND P2, PT, R28, UR4, PT ;  /* 0x000000041c007c0c */ /* 0x000fc4000bf46270 */
[----:B------:R-:W-:Y:S02]  /*09f0*/  PLOP3.LUT P1, PT, P1, P0, PT, 0x80, 0x8 ;  /* 0x000000000008781c */ /* 0x000fe40000f21070 */
[----:B------:R-:W-:Y:S02]  /*0a00*/  ISETP.GT.AND P2, PT, R28, -0x1, !P2 ;  /* 0xffffffff1c00780c */ /* 0x000fe40005744270 */
[C---:B------:R-:W-:Y:S02]  /*0a10*/  ISETP.GE.AND P3, PT, R26.reuse, UR4, PT ;  /* 0x000000041a007c0c */ /* 0x040fe4000bf66270 */
[----:B------:R-:W-:Y:S02]  /*0a20*/  PLOP3.LUT P2, PT, P2, P0, PT, 0x80, 0x8 ;  /* 0x000000000008781c */ /* 0x000fe40001741070 */
[----:B------:R-:W-:Y:S02]  /*0a30*/  ISETP.GT.AND P3, PT, R26, -0x1, !P3 ;  /* 0xffffffff1a00780c */ /* 0x000fe40005f64270 */
[----:B------:R-:W-:-:S02]  /*0a40*/  ISETP.GE.AND P5, PT, R24, UR4, PT ;  /* 0x0000000418007c0c */ /* 0x000fc4000bfa6270 */
[----:B------:R-:W-:Y:S01]  /*0a50*/  PLOP3.LUT P3, PT, P3, P0, PT, 0x80, 0x8 ;  /* 0x000000000008781c */ /* 0x000fe20001f61070 */
[----:B------:R-:W1:Y:S01]  /*0a60*/  @P1 LDC.64 R22, c[0x0][0x380] ;  /* 0x0000e000ff161b82 */ /* 0x000e620000000a00 */
[----:B------:R-:W-:Y:S01]  /*0a70*/  ISETP.GT.AND P5, PT, R24, -0x1, !P5 ;  /* 0xffffffff1800780c */ /* 0x000fe20006fa4270 */
[----:B------:R-:W-:-:S03]  /*0a80*/  @P1 IMAD R15, R11, UR4, R12 ;  /* 0x000000040b0f1c24 */ /* 0x000fc6000f8e020c */
[----:B------:R-:W-:Y:S01]  /*0a90*/  PLOP3.LUT P5, PT, P5, P0, PT, 0x80, 0x8 ;  /* 0x000000000008781c */ /* 0x000fe20002fa1070 */
[----:B------:R-:W-:Y:S02]  /*0aa0*/  @P2 IMAD R21, R11, UR4, R28 ;  /* 0x000000040b152c24 */ /* 0x000fe4000f8e021c */
[----:B------:R-:W2:Y:S08]  /*0ab0*/  @P2 LDC.64 R16, c[0x0][0x380] ;  /* 0x0000e000ff102b82 */ /* 0x000eb00000000a00 */
[----:B------:R-:W3:Y:S01]  /*0ac0*/  @P3 LDC.64 R12, c[0x0][0x380] ;  /* 0x0000e000ff0c3b82 */ /* 0x000ee20000000a00 */
[----:B-1----:R-:W-:-:S07]  /*0ad0*/  @P1 IMAD.WIDE.U32 R22, R15, 0x4, R22 ;  /* 0x000000040f161825 */ /* 0x002fce00078e0016 */
[----:B------:R-:W1:Y:S01]  /*0ae0*/  @P5 LDC.64 R14, c[0x0][0x380] ;  /* 0x0000e000ff0e5b82 */ /* 0x000e620000000a00 */
[----:B------:R-:W-:Y:S01]  /*0af0*/  @P3 IMAD R27, R11, UR4, R26 ;  /* 0x000000040b1b3c24 */ /* 0x000fe2000f8e021a */
[----:B------:R-:W4:Y:S01]  /*0b00*/  @P1 LDG.E R22, desc[UR6][R22.64] ;  /* 0x0000000616161981 */ /* 0x000f22000c1e1900 */
[----:B--2---:R-:W-:-:S04]  /*0b10*/  @P2 IMAD.WIDE.U32 R16, R21, 0x4, R16 ;  /* 0x0000000415102825 */ /* 0x004fc800078e0010 */
[----:B------:R-:W-:Y:S02]  /*0b20*/  IMAD.IADD R21, R20, 0x1, R25 ;  /* 0x0000000114157824 */ /* 0x000fe400078e0219 */
[----:B------:R-:W2:Y:S02]  /*0b30*/  @P2 LDG.E R16, desc[UR6][R16.64] ;  /* 0x0000000610102981 */ /* 0x000ea4000c1e1900 */
[----:B0-----:R-:W-:-:S04]  /*0b40*/  IMAD.WIDE R18, R21, 0x4, R18 ;  /* 0x0000000415127825 */ /* 0x001fc800078e0212 */
[----:B---3--:R-:W-:Y:S01]  /*0b50*/  @P3 IMAD.WIDE.U32 R12, R27, 0x4, R12 ;  /* 0x000000041b0c3825 */ /* 0x008fe200078e000c */
[----:B------:R-:W3:Y:S03]  /*0b60*/  @P1 LDG.E R21, desc[UR6][R18.64] ;  /* 0x0000000612151981 */ /* 0x000ee6000c1e1900 */
[----:B------:R-:W-:Y:S01]  /*0b70*/  @P5 IMAD R27, R11, UR4, R24 ;  /* 0x000000040b1b5c24 */ /* 0x000fe2000f8e0218 */
[----:B------:R-:W5:Y:S03]  /*0b80*/  @P3 LDG.E R26, desc[UR6][R18.64+0x8] ;  /* 0x00000806121a3981 */ /* 0x000f66000c1e1900 */
[----:B-1----:R-:W-:Y:S01]  /*0b90*/  @P5 IMAD.WIDE.U32 R14, R27, 0x4, R14 ;  /* 0x000000041b0e5825 */ /* 0x002fe200078e000e */
[----:B------:R-:W5:Y:S04]  /*0ba0*/  @P3 LDG.E R12, desc[UR6][R12.64] ;  /* 0x000000060c0c3981 */ /* 0x000f68000c1e1900 */
[----:B------:R-:W5:Y:S04]  /*0bb0*/  @P2 LDG.E R24, desc[UR6][R18.64+0x4] ;  /* 0x0000040612182981 */ /* 0x000f68000c1e1900 */
[----:B------:R-:W5:Y:S04]  /*0bc0*/  @P5 LDG.E R14, desc[UR6][R14.64] ;  /* 0x000000060e0e5981 */ /* 0x000f68000c1e1900 */
[----:B------:R-:W5:Y:S01]  /*0bd0*/  @P5 LDG.E R28, desc[UR6][R18.64+0xc] ;  /* 0x00000c06121c5981 */ /* 0x000f62000c1e1900 */
[----:B------:R-:W-:Y:S01]  /*0be0*/  VIADD R25, R25, 0x4 ;  /* 0x0000000419197836 */ /* 0x000fe20000000000 */
[----:B----4-:R-:W-:-:S02]  /*0bf0*/  @P1 I2FP.F32.U32 R23, R22 ;  /* 0x0000001600171245 */ /* 0x010fc40000201000 */
[----:B--2---:R-:W-:-:S03]  /*0c00*/  @P2 I2FP.F32.U32 R27, R16 ;  /* 0x00000010001b2245 */ /* 0x004fc60000201000 */
[----:B---3--:R-:W-:Y:S01]  /*0c10*/  @P1 FFMA R2, R23, R21, R2 ;  /* 0x0000001517021223 */ /* 0x008fe20000000002 */
[----:B-----5:R-:W-:-:S03]  /*0c20*/  @P3 I2FP.F32.U32 R17, R12 ;  /* 0x0000000c00113245 */ /* 0x020fc60000201000 */
[----:B------:R-:W-:Y:S01]  /*0c30*/  @P2 FFMA R2, R27, R24, R2 ;  /* 0x000000181b022223 */ /* 0x000fe20000000002 */
[----:B------:R-:W-:-:S03]  /*0c40*/  @P5 I2FP.F32.U32 R21, R14 ;  /* 0x0000000e00155245 */ /* 0x000fc60000201000 */
[----:B------:R-:W-:-:S04]  /*0c50*/  @P3 FFMA R2, R17, R26, R2 ;  /* 0x0000001a11023223 */ /* 0x000fc80000000002 */
[----:B------:R-:W-:-:S07]  /*0c60*/  @P5 FFMA R2, R21, R28, R2 ;  /* 0x0000001c15025223 */ /* 0x000fce0000000002 */
.L_x_4:
[----:B------:R-:W-:Y:S05]  /*0c70*/  @!P6 BRA `(.L_x_3) ;  /* 0x0000000000c0e947 */ /* 0x000fea0003800000 */
[----:B------:R-:W-:Y:S02]  /*0c80*/  ISETP.NE.AND P1, PT, R9, 0x1, PT ;  /* 0x000000010900780c */ /* 0x000fe40003f25270 */
[----:B------:R-:W-:-:S04]  /*0c90*/  LOP3.LUT R12, R4, 0x1, RZ, 0xc0, !PT ;  /* 0x00000001040c7812 */ /* 0x000fc800078ec0ff */
[----:B------:R-:W-:-:S07]  /*0ca0*/  ISETP.NE.U32.AND P3, PT, R12, 0x1, PT ;  /* 0x000000010c00780c */ /* 0x000fce0003f65070 */
[----:B------:R-:W-:Y:S06]  /*0cb0*/  @!P1 BRA `(.L_x_5) ;  /* 0x0000000000689947 */ /* 0x000fec0003800000 */
[--C-:B------:R-:W-:Y:S01]  /*0cc0*/  IMAD.IADD R22, R0, 0x1, R25.reuse ;  /* 0x0000000100167824 */ /* 0x100fe200078e0219 */
[----:B------:R-:W0:Y:S01]  /*0cd0*/  LDC.64 R16, c[0x0][0x388] ;  /* 0x0000e200ff107b82 */ /* 0x000e220000000a00 */
[----:B------:R-:W-:-:S03]  /*0ce0*/  IMAD.IADD R21, R20, 0x1, R25 ;  /* 0x0000000114157824 */ /* 0x000fc600078e0219 */
[C---:B------:R-:W-:Y:S02]  /*0cf0*/  ISETP.GE.AND P1, PT, R22.reuse, UR4, PT ;  /* 0x0000000416007c0c */ /* 0x040fe4000bf26270 */
[C---:B------:R-:W-:Y:S02]  /*0d00*/  IADD3 R18, PT, PT, R22.reuse, 0x1, RZ ;  /* 0x0000000116127810 */ /* 0x040fe40007ffe0ff */
[----:B------:R-:W-:Y:S02]  /*0d10*/  ISETP.GT.AND P1, PT, R22, -0x1, !P1 ;  /* 0xffffffff1600780c */ /* 0x000fe40004f24270 */
[C---:B------:R-:W-:Y:S02]  /*0d20*/  ISETP.GE.AND P2, PT, R18.reuse, UR4, PT ;  /* 0x0000000412007c0c */ /* 0x040fe4000bf46270 */
[----:B------:R-:W-:Y:S02]  /*0d30*/  PLOP3.LUT P1, PT, P1, P0, PT, 0x80, 0x8 ;  /* 0x000000000008781c */ /* 0x000fe40000f21070 */
[----:B------:R-:W-:-:S04]  /*0d40*/  ISETP.GT.AND P2, PT, R18, -0x1, !P2 ;  /* 0xffffffff1200780c */ /* 0x000fc80005744270 */
[----:B------:R-:W-:Y:S01]  /*0d50*/  PLOP3.LUT P2, PT, P2, P0, PT, 0x80, 0x8 ;  /* 0x000000000008781c */ /* 0x000fe20001741070 */
[----:B0-----:R-:W-:-:S06]  /*0d60*/  IMAD.WIDE R16, R21, 0x4, R16 ;  /* 0x0000000415107825 */ /* 0x001fcc00078e0210 */
[----:B------:R-:W0:Y:S01]  /*0d70*/  @P1 LDC.64 R14, c[0x0][0x380] ;  /* 0x0000e000ff0e1b82 */ /* 0x000e220000000a00 */
[----:B------:R-:W-:-:S05]  /*0d80*/  @P1 IMAD R19, R11, UR4, R22 ;  /* 0x000000040b131c24 */ /* 0x000fca000f8e0216 */
[----:B------:R-:W2:Y:S02]  /*0d90*/  @P2 LDG.E R22, desc[UR6][R16.64+0x4] ;  /* 0x0000040610162981 */ /* 0x000ea4000c1e1900 */
[----:B------:R-:W1:Y:S01]  /*0da0*/  @P2 LDC.64 R12, c[0x0][0x380] ;  /* 0x0000e000ff0c2b82 */ /* 0x000e620000000a00 */
[----:B0-----:R-:W-:-:S04]  /*0db0*/  @P1 IMAD.WIDE.U32 R14, R19, 0x4, R14 ;  /* 0x00000004130e1825 */ /* 0x001fc800078e000e */
[----:B------:R-:W-:Y:S02]  /*0dc0*/  @P2 IMAD R19, R11, UR4, R18 ;  /* 0x000000040b132c24 */ /* 0x000fe4000f8e0212 */
[----:B------:R-:W3:Y:S02]  /*0dd0*/  @P1 LDG.E R14, desc[UR6][R14.64] ;  /* 0x000000060e0e1981 */ /* 0x000ee4000c1e1900 */
[----:B-1----:R-:W-:Y:S02]  /*0de0*/  @P2 IMAD.WIDE.U32 R12, R19, 0x4, R12 ;  /* 0x00000004130c2825 */ /* 0x002fe400078e000c */
[----:B------:R-:W4:Y:S04]  /*0df0*/  @P1 LDG.E R18, desc[UR6][R16.64] ;  /* 0x0000000610121981 */ /* 0x000f28000c1e1900 */
[----:B------:R-:W5:Y:S01]  /*0e00*/  @P2 LDG.E R12, desc[UR6][R12.64] ;  /* 0x000000060c0c2981 */ /* 0x000f62000c1e1900 */
[----:B------:R-:W-:Y:S01]  /*0e10*/  VIADD R25, R25, 0x2 ;  /* 0x0000000219197836 */ /* 0x000fe20000000000 */
[----:B---3--:R-:W-:-:S05]  /*0e20*/  @P1 I2FP.F32.U32 R19, R14 ;  /* 0x0000000e00131245 */ /* 0x008fca0000201000 */
[----:B----4-:R-:W-:Y:S01]  /*0e30*/  @P1 FFMA R2, R19, R18, R2 ;  /* 0x0000001213021223 */ /* 0x010fe20000000002 */
[----:B-----5:R-:W-:-:S05]  /*0e40*/  @P2 I2FP.F32.U32 R21, R12 ;  /* 0x0000000c00152245 */ /* 0x020fca0000201000 */
[----:B--2---:R-:W-:-:S07]  /*0e50*/  @P2 FFMA R2, R21, R22, R2 ;  /* 0x0000001615022223 */ /* 0x004fce0000000002 */
.L_x_5:
[----:B------:R-:W-:Y:S05]  /*0e60*/  @!P3 BRA `(.L_x_3) ;  /* 0x000000000044b947 */ /* 0x000fea0003800000 */
[----:B------:R-:W-:Y:S01]  /*0e70*/  IMAD.IADD R16, R0, 0x1, R25 ;  /* 0x0000000100107824 */ /* 0x000fe200078e0219 */
[----:B------:R-:W-:Y:S04]  /*0e80*/  BSSY.RECONVERGENT B0, `(.L_x_3) ;  /* 0x000000f000007945 */ /* 0x000fe80003800200 */
[----:B------:R-:W-:-:S04]  /*0e90*/  ISETP.GE.AND P1, PT, R16, UR4, PT ;  /* 0x0000000410007c0c */ /* 0x000fc8000bf26270 */
[----:B------:R-:W-:-:S04]  /*0ea0*/  ISETP.GT.AND P1, PT, R16, -0x1, !P1 ;  /* 0xffffffff1000780c */ /* 0x000fc80004f24270 */
[----:B------:R-:W-:-:S13]  /*0eb0*/  PLOP3.LUT P1, PT, P1, P0, PT, 0x80, 0x8 ;  /* 0x000000000008781c */ /* 0x000fda0000f21070 */
[----:B------:R-:W-:Y:S05]  /*0ec0*/  @!P1 BRA `(.L_x_6) ;  /* 0x0000000000289947 */ /* 0x000fea0003800000 */
[----:B------:R-:W0:Y:S01]  /*0ed0*/  LDC.64 R14, c[0x0][0x380] ;  /* 0x0000e000ff0e7b82 */ /* 0x000e220000000a00 */
[----:B------:R-:W-:Y:S02]  /*0ee0*/  IMAD R11, R11, UR4, R16 ;  /* 0x000000040b0b7c24 */ /* 0x000fe4000f8e0210 */
[----:B------:R-:W-:-:S05]  /*0ef0*/  IMAD.IADD R17, R20, 0x1, R25 ;  /* 0x0000000114117824 */ /* 0x000fca00078e0219 */
[----:B------:R-:W1:Y:S01]  /*0f00*/  LDC.64 R12, c[0x0][0x388] ;  /* 0x0000e200ff0c7b82 */ /* 0x000e620000000a00 */
[----:B0-----:R-:W-:-:S06]  /*0f10*/  IMAD.WIDE.U32 R14, R11, 0x4, R14 ;  /* 0x000000040b0e7825 */ /* 0x001fcc00078e000e */
[----:B------:R-:W2:Y:S01]  /*0f20*/  LDG.E R14, desc[UR6][R14.64] ;  /* 0x000000060e0e7981 */ /* 0x000ea2000c1e1900 */
[----:B-1----:R-:W-:-:S06]  /*0f30*/  IMAD.WIDE R12, R17, 0x4, R12 ;  /* 0x00000004110c7825 */ /* 0x002fcc00078e020c */
[----:B------:R-:W3:Y:S01]  /*0f40*/  LDG.E R12, desc[UR6][R12.64] ;  /* 0x000000060c0c7981 */ /* 0x000ee2000c1e1900 */
[----:B--2---:R-:W-:-:S05]  /*0f50*/  I2FP.F32.U32 R11, R14 ;  /* 0x0000000e000b7245 */ /* 0x004fca0000201000 */
[----:B---3--:R-:W-:-:S07]  /*0f60*/  FFMA R2, R11, R12, R2 ;  /* 0x0000000c0b027223 */ /* 0x008fce0000000002 */
.L_x_6:
[----:B------:R-:W-:Y:S05]  /*0f70*/  BSYNC.RECONVERGENT B0 ;  /* 0x0000000000007941 */ /* 0x000fea0003800200 */
.L_x_3:
[----:B------:R-:W-:Y:S05]  /*0f80*/  @P4 BRA `(.L_x_7) ;  /* 0xfffffff000944947 */ /* 0x000fea000383ffff */
.L_x_0:
[----:B------:R-:W0:Y:S01]  /*0f90*/  LDC.64 R4, c[0x0][0x390] ;  /* 0x0000e400ff047b82 */ /* 0x000e220000000a00 */
[----:B------:R-:W-:-:S04]  /*0fa0*/  IMAD R3, R3, UR4, R0 ;  /* 0x0000000403037c24 */ /* 0x000fc8000f8e0200 */
[----:B0-----:R-:W-:-:S05]  /*0fb0*/  IMAD.WIDE R4, R3, 0x4, R4 ;  /* 0x0000000403047825 */ /* 0x001fca00078e0204 */
[----:B------:R-:W-:Y:S01]  /*0fc0*/  STG.E desc[UR6][R4.64], R2 ;  /* 0x0000000204007986 */ /* 0x000fe2000c101906 */
[----:B------:R-:W-:Y:S05]  /*0fd0*/  EXIT ;  /* 0x000000000000794d */ /* 0x000fea0003800000 */
.L_x_8:
[----:B------:R-:W-:-:S00]  /*0fe0*/  BRA `(.L_x_8) ;  /* 0xfffffffc00fc7947 */ /* 0x000fc0000383ffff */
[----:B------:R-:W-:-:S00]  /*0ff0*/  NOP ;  /* 0x0000000000007918 */ /* 0x000fc00000000000 */
        /* <DEDUP_REMOVED lines=8> */
.L_x_9:


//--------------------- .nv.shared.reserved.0     --------------------------
	.section	.nv.shared.reserved.0,"aw",@nobits
	.weak		__nv_reservedSMEM_offset_0_alias
	.size		__nv_reservedSMEM_offset_0_alias, 0, 64
	.other		__nv_reservedSMEM_offset_0_alias,@"STO_CUDA_RESERVED_SHARED STV_DEFAULT"
__nv_reservedSMEM_offset_0_alias:
	.zero		0
	.zero		64


//--------------------- .nv.constant0._Z14convolve2d_gpuPKjPKfPfii --------------------------
	.section	.nv.constant0._Z14convolve2d_gpuPKjPKfPfii,"a",@progbits
	.sectionflags	@""
	.align	4
.nv.constant0._Z14convolve2d_gpuPKjPKfPfii:
	.zero		928


//--------------------- SYMBOLS --------------------------

	.type		.nv.reservedSmem.offset0,@object
	.size		.nv.reservedSmem.offset0,0x4
